//
// Generated by NVIDIA NVVM Compiler
//
// Compiler Build ID: CL-36424714
// Cuda compilation tools, release 13.0, V13.0.88
// Based on NVVM 20.0.0
//

.version 9.0
.target sm_100
.address_size 64

	// .globl	cuFun
.extern .func  (.param .b32 func_retval0) vprintf
(
	.param .b64 vprintf_param_0,
	.param .b64 vprintf_param_1
)
;
.global .align 1 .b8 $str[7] = {37, 115, 37, 52, 100, 10};

.visible .entry cuFun(
	.param .u32 cuFun_param_0
)
{
	.local .align 8 .b8 	__local_depot0[24];
	.reg .b64 	%SP;
	.reg .b64 	%SPL;
	.reg .pred 	%p<2>;
	.reg .b16 	%rs<2>;
	.reg .b32 	%r<24>;
	.reg .b64 	%rd<9>;

	mov.u64 	%SPL, __local_depot0;
	cvta.local.u64 	%SP, %SPL;
	mov.u32 	%r2, %tid.z;
	mov.u32 	%r3, %ntid.y;
	mov.u32 	%r4, %ntid.x;
	mov.u32 	%r5, %tid.y;
	mov.u32 	%r6, %tid.x;
	mad.lo.s32 	%r7, %r2, %r3, %r5;
	mad.lo.s32 	%r1, %r7, %r4, %r6;
	and.b32  	%r8, %r1, 127;
	setp.ne.s32 	%p1, %r8, 0;
	@%p1 bra 	$L__BB0_2;
	add.u64 	%rd1, %SP, 8;
	add.u64 	%rd2, %SPL, 8;
	add.u64 	%rd3, %SP, 0;
	add.u64 	%rd4, %SPL, 0;
	mov.u32 	%r9, %ctaid.z;
	mov.u32 	%r10, %nctaid.y;
	mov.u32 	%r11, %nctaid.x;
	mov.u32 	%r12, %ctaid.y;
	mov.u32 	%r13, %ctaid.x;
	mad.lo.s32 	%r14, %r9, %r10, %r12;
	mad.lo.s32 	%r15, %r14, %r11, %r13;
	mov.b32 	%r16, 151587081;
	st.local.v2.b32 	[%rd4], {%r16, %r16};
	shr.s32 	%r17, %r15, 31;
	shr.u32 	%r18, %r17, 29;
	add.s32 	%r19, %r15, %r18;
	and.b32  	%r20, %r19, -8;
	sub.s32 	%r21, %r15, %r20;
	cvt.s64.s32 	%rd5, %r21;
	add.s64 	%rd6, %rd4, %rd5;
	mov.b16 	%rs1, 0;
	st.local.u8 	[%rd6], %rs1;
	st.local.u64 	[%rd2], %rd3;
	st.local.u32 	[%rd2+8], %r1;
	mov.u64 	%rd7, $str;
	cvta.global.u64 	%rd8, %rd7;
	{ // callseq 0, 0
	.param .b64 param0;
	st.param.b64 	[param0], %rd8;
	.param .b64 param1;
	st.param.b64 	[param1], %rd1;
	.param .b32 retval0;
	call.uni (retval0), 
	vprintf, 
	(
	param0, 
	param1
	);
	ld.param.b32 	%r22, [retval0];
	} // callseq 0
$L__BB0_2:
	ret;

}


// ===== COMPILED SASS (sm_100) =====

	.target	sm_100

	.elftype	@"ET_EXEC"


//--------------------- .note.nv.tkinfo           --------------------------
	.section	.note.nv.tkinfo,"",@"SHT_NOTE"
	.sectionflags	@"SHF_NOTE_NV_TKINFO"
	.tkinfo
        /*0018*/ 	.word	0x00000002
        /*0030*/ 	.string	""
        /*0030*/ 	.string	"ptxas"
        /*0030*/ 	.string	"Cuda compilation tools, release 13.0, V13.0.88"
        /*0030*/ 	.string	"Build cuda_13.0.r13.0/compiler.36424714_0"
        /*0030*/ 	.string	"-arch sm_100 -m 64 "



//--------------------- .note.nv.cuinfo           --------------------------
	.section	.note.nv.cuinfo,"",@"SHT_NOTE"
	.sectionflags	@"SHF_NOTE_NV_CUINFO"
        /*0018*/ 	.short	0x0002
        /*001a*/ 	.short	0x0064
        /*001c*/ 	.short	0x0082
	.zero		2


//--------------------- .nv.info                  --------------------------
	.section	.nv.info,"",@"SHT_CUDA_INFO"
	.align	4


	//----- nvinfo : EIATTR_REGCOUNT
	.align		4
        /*0000*/ 	.byte	0x04, 0x2f
        /*0002*/ 	.short	(.L_2 - .L_1)
	.align		4
.L_1:
        /*0004*/ 	.word	index@(cuFun)
        /*0008*/ 	.word	0x00000018


	//----- nvinfo : EIATTR_FRAME_SIZE
	.align		4
.L_2:
        /*000c*/ 	.byte	0x04, 0x11
        /*000e*/ 	.short	(.L_4 - .L_3)
	.align		4
.L_3:
        /*0010*/ 	.word	index@(cuFun)
        /*0014*/ 	.word	0x00000018


	//----- nvinfo : EIATTR_MIN_STACK_SIZE
	.align		4
.L_4:
        /*0018*/ 	.byte	0x04, 0x12
        /*001a*/ 	.short	(.L_6 - .L_5)
	.align		4
.L_5:
        /*001c*/ 	.word	index@(cuFun)
        /*0020*/ 	.word	0x00000018
.L_6:


//--------------------- .nv.compat                --------------------------
	.section	.nv.compat,"",@"SHT_CUDA_COMPAT_INFO"
	.align	4
        /*0000*/ 	.byte	0x02, 0x09, 0x00, 0x00, 0x02, 0x02, 0x01, 0x00, 0x02, 0x05, 0x05, 0x00, 0x03, 0x07, 0x01, 0x01
        /*0010*/ 	.byte	0x02, 0x03, 0x00, 0x00, 0x02, 0x06, 0x01, 0x00, 0x04, 0x0b, 0x08, 0x00, 0x09, 0x00, 0x00, 0x00
        /*0020*/ 	.byte	0x00, 0x00, 0x00, 0x00


//--------------------- .nv.info.cuFun            --------------------------
	.section	.nv.info.cuFun,"",@"SHT_CUDA_INFO"
	.sectionflags	@""
	.align	4


	//----- nvinfo : EIATTR_CUDA_API_VERSION
	.align		4
        /*0000*/ 	.byte	0x04, 0x37
        /*0002*/ 	.short	(.L_8 - .L_7)
.L_7:
        /*0004*/ 	.word	0x00000082


	//----- nvinfo : EIATTR_KPARAM_INFO
	.align		4
.L_8:
        /*0008*/ 	.byte	0x04, 0x17
        /*000a*/ 	.short	(.L_10 - .L_9)
.L_9:
        /*000c*/ 	.word	0x00000000
        /*0010*/ 	.short	0x0000
        /*0012*/ 	.short	0x0000
        /*0014*/ 	.byte	0x00, 0xf0, 0x11, 0x00


	//----- nvinfo : EIATTR_SPARSE_MMA_MASK
	.align		4
.L_10:
        /*0018*/ 	.byte	0x03, 0x50
        /*001a*/ 	.short	0x0000


	//----- nvinfo : EIATTR_MAXREG_COUNT
	.align		4
        /*001c*/ 	.byte	0x03, 0x1b
        /*001e*/ 	.short	0x00ff


	//----- nvinfo : EIATTR_EXTERNS
	.align		4
        /*0020*/ 	.byte	0x04, 0x0f
        /*0022*/ 	.short	(.L_12 - .L_11)


	//   ....[0]....
	.align		4
.L_11:
        /*0024*/ 	.word	index@(vprintf)


	//----- nvinfo : EIATTR_MERCURY_ISA_VERSION
	.align		4
.L_12:
        /*0028*/ 	.byte	0x03, 0x5f
        /*002a*/ 	.short	0x0101


	//----- nvinfo : EIATTR_VRC_CTA_INIT_COUNT
	.align		4
        /*002c*/ 	.byte	0x02, 0x4a
	.zero		1
	.zero		1


	//----- nvinfo : EIATTR_SYSCALL_OFFSETS
	.align		4
        /*0030*/ 	.byte	0x04, 0x46
        /*0032*/ 	.short	(.L_14 - .L_13)


	//   ....[0]....
.L_13:
        /*0034*/ 	.word	0x00000280


	//----- nvinfo : EIATTR_EXIT_INSTR_OFFSETS
	.align		4
.L_14:
        /*0038*/ 	.byte	0x04, 0x1c
        /*003a*/ 	.short	(.L_16 - .L_15)


	//   ....[0]....
.L_15:
        /*003c*/ 	.word	0x000000e0


	//   ....[1]....
        /*0040*/ 	.word	0x00000290


	//----- nvinfo : EIATTR_CRS_STACK_SIZE
	.align		4
.L_16:
        /*0044*/ 	.byte	0x04, 0x1e
        /*0046*/ 	.short	(.L_18 - .L_17)
.L_17:
        /*0048*/ 	.word	0x00000000


	//----- nvinfo : EIATTR_CBANK_PARAM_SIZE
	.align		4
.L_18:
        /*004c*/ 	.byte	0x03, 0x19
        /*004e*/ 	.short	0x0004


	//----- nvinfo : EIATTR_PARAM_CBANK
	.align		4
        /*0050*/ 	.byte	0x04, 0x0a
        /*0052*/ 	.short	(.L_20 - .L_19)
	.align		4
.L_19:
        /*0054*/ 	.word	index@(.nv.constant0.cuFun)
        /*0058*/ 	.short	0x0380
        /*005a*/ 	.short	0x0004


	//----- nvinfo : EIATTR_SW_WAR
	.align		4
.L_20:
        /*005c*/ 	.byte	0x04, 0x36
        /*005e*/ 	.short	(.L_22 - .L_21)
.L_21:
        /*0060*/ 	.word	0x00000008
.L_22:


//--------------------- .nv.callgraph             --------------------------
	.section	.nv.callgraph,"",@"SHT_CUDA_CALLGRAPH"
	.align	4
	.sectionentsize	8
	.align		4
        /*0000*/ 	.word	0x00000000
	.align		4
        /*0004*/ 	.word	0xffffffff
	.align		4
        /*0008*/ 	.word	index@(cuFun)
	.align		4
        /*000c*/ 	.word	index@(vprintf)
	.align		4
        /*0010*/ 	.word	0x00000000
	.align		4
        /*0014*/ 	.word	0xfffffffe
	.align		4
        /*0018*/ 	.word	0x00000000
	.align		4
        /*001c*/ 	.word	0xfffffffd
	.align		4
        /*0020*/ 	.word	0x00000000
	.align		4
        /*0024*/ 	.word	0xfffffffc


//--------------------- .nv.constant4             --------------------------
	.section	.nv.constant4,"a",@progbits
	.align	8
	.align		8
.nv.constant4:
        /*0000*/ 	.dword	vprintf
	.align		8
        /*0008*/ 	.dword	$str


//--------------------- .text.cuFun               --------------------------
	.section	.text.cuFun,"ax",@progbits
	.align	128
        .global         cuFun
        .type           cuFun,@function
        .size           cuFun,(.L_x_2 - cuFun)
        .other          cuFun,@"STO_CUDA_ENTRY STV_DEFAULT"
cuFun:
.text.cuFun:
[----:B------:R-:W0:Y:S01]  /*0000*/  LDC R1, c[0x0][0x37c] ;  /* 0x0000df00ff017b82 */ /* 0x000e220000000800 */
[----:B------:R-:W1:Y:S01]  /*0010*/  S2R R0, SR_TID.Z ;  /* 0x0000000000007919 */ /* 0x000e620000002300 */
[----:B------:R-:W2:Y:S01]  /*0020*/  LDCU UR5, c[0x0][0x2fc] ;  /* 0x00005f80ff0577ac */ /* 0x000ea20008000800 */
[----:B0-----:R-:W-:Y:S01]  /*0030*/  VIADD R1, R1, 0xffffffe8 ;  /* 0xffffffe801017836 */ /* 0x001fe20000000000 */
[----:B------:R-:W1:Y:S01]  /*0040*/  S2R R3, SR_TID.Y ;  /* 0x0000000000037919 */ /* 0x000e620000002200 */
[----:B------:R-:W1:Y:S01]  /*0050*/  LDCU UR6, c[0x0][0x364] ;  /* 0x00006c80ff0677ac */ /* 0x000e620008000800 */
[----:B------:R-:W0:Y:S01]  /*0060*/  S2R R5, SR_TID.X ;  /* 0x0000000000057919 */ /* 0x000e220000002100 */
[----:B------:R-:W0:Y:S01]  /*0070*/  LDCU UR7, c[0x0][0x360] ;  /* 0x00006c00ff0777ac */ /* 0x000e220008000800 */
[----:B------:R-:W3:Y:S02]  /*0080*/  LDCU UR4, c[0x0][0x2f8] ;  /* 0x00005f00ff0477ac */ /* 0x000ee40008000800 */
[----:B---3--:R-:W-:Y:S01]  /*0090*/  IADD3 R2, P1, PT, R1, UR4, RZ ;  /* 0x0000000401027c10 */ /* 0x008fe2000ff3e0ff */
[----:B-1----:R-:W-:-:S04]  /*00a0*/  IMAD R0, R0, UR6, R3 ;  /* 0x0000000600007c24 */ /* 0x002fc8000f8e0203 */
[----:B--2---:R-:W-:Y:S02]  /*00b0*/  IMAD.X R3, RZ, RZ, UR5, P1 ;  /* 0x00000005ff037e24 */ /* 0x004fe400088e06ff */
[----:B0-----:R-:W-:-:S05]  /*00c0*/  IMAD R0, R0, UR7, R5 ;  /* 0x0000000700007c24 */ /* 0x001fca000f8e0205 */
[----:B------:R-:W-:-:S13]  /*00d0*/  LOP3.LUT P0, RZ, R0, 0x7f, RZ, 0xc0, !PT ;  /* 0x0000007f00ff7812 */ /* 0x000fda000780c0ff */
[----:B------:R-:W-:Y:S05]  /*00e0*/  @P0 EXIT ;  /* 0x000000000000094d */ /* 0x000fea0003800000 */
[----:B------:R-:W0:Y:S01]  /*00f0*/  S2R R5, SR_CTAID.X ;  /* 0x0000000000057919 */ /* 0x000e220000002500 */
[----:B------:R-:W-:Y:S01]  /*0100*/  S2UR UR4, SR_CTAID.Z ;  /* 0x00000000000479c3 */ /* 0x000fe20000002700 */
[----:B------:R-:W1:Y:S01]  /*0110*/  LDCU UR5, c[0x0][0x374] ;  /* 0x00006e80ff0577ac */ /* 0x000e620008000800 */
[----:B------:R-:W-:Y:S02]  /*0120*/  HFMA2 R13, -RZ, RZ, 0.00015366077423095703125, 0.00015366077423095703125 ;  /* 0x09090909ff0d7431 */ /* 0x000fe400000001ff */
[----:B------:R-:W-:Y:S01]  /*0130*/  IMAD.MOV.U32 R12, RZ, RZ, 0x9090909 ;  /* 0x09090909ff0c7424 */ /* 0x000fe200078e00ff */
[----:B------:R-:W-:Y:S02]  /*0140*/  MOV R8, 0x0 ;  /* 0x0000000000087802 */ /* 0x000fe40000000f00 */
[----:B------:R-:W-:Y:S01]  /*0150*/  IADD3 R6, P0, PT, R2, 0x8, RZ ;  /* 0x0000000802067810 */ /* 0x000fe20007f1e0ff */
[----:B------:R-:W1:Y:S01]  /*0160*/  S2UR UR6, SR_CTAID.Y ;  /* 0x00000000000679c3 */ /* 0x000e620000002600 */
[----:B------:R2:W-:Y:S02]  /*0170*/  STL.64 [R1], R12 ;  /* 0x0000000c01007387 */ /* 0x0005e40000100a00 */
[----:B------:R-:W-:-:S05]  /*0180*/  IADD3.X R7, PT, PT, RZ, R3, RZ, P0, !PT ;  /* 0x00000003ff077210 */ /* 0x000fca00007fe4ff */
[----:B------:R-:W0:Y:S08]  /*0190*/  LDC R4, c[0x0][0x370] ;  /* 0x0000dc00ff047b82 */ /* 0x000e300000000800 */
[----:B------:R-:W3:Y:S01]  /*01a0*/  LDC.64 R8, c[0x4][R8] ;  /* 0x0100000008087b82 */ /* 0x000ee20000000a00 */
[----:B-1----:R-:W-:-:S06]  /*01b0*/  UIMAD UR4, UR4, UR5, UR6 ;  /* 0x00000005040472a4 */ /* 0x002fcc000f8e0206 */
[----:B0-----:R-:W-:-:S05]  /*01c0*/  IMAD R4, R4, UR4, R5 ;  /* 0x0000000404047c24 */ /* 0x001fca000f8e0205 */
[----:B------:R-:W0:Y:S01]  /*01d0*/  LDCU.64 UR4, c[0x4][0x8] ;  /* 0x01000100ff0477ac */ /* 0x000e220008000a00 */
[----:B------:R-:W-:-:S04]  /*01e0*/  SHF.R.S32.HI R5, RZ, 0x1f, R4 ;  /* 0x0000001fff057819 */ /* 0x000fc80000011404 */
[----:B------:R-:W-:-:S04]  /*01f0*/  LEA.HI R5, R5, R4, RZ, 0x3 ;  /* 0x0000000405057211 */ /* 0x000fc800078f18ff */
[----:B------:R-:W-:-:S04]  /*0200*/  LOP3.LUT R5, R5, 0xfffffff8, RZ, 0xc0, !PT ;  /* 0xfffffff805057812 */ /* 0x000fc800078ec0ff */
[----:B------:R-:W-:Y:S01]  /*0210*/  IADD3 R10, PT, PT, R1, R4, -R5 ;  /* 0x00000004010a7210 */ /* 0x000fe20007ffe805 */
[----:B0-----:R-:W-:-:S04]  /*0220*/  IMAD.U32 R4, RZ, RZ, UR4 ;  /* 0x00000004ff047e24 */ /* 0x001fc8000f8e00ff */
[----:B------:R2:W-:Y:S01]  /*0230*/  STL.U8 [R10], RZ ;  /* 0x000000ff0a007387 */ /* 0x0005e20000100000 */
[----:B------:R-:W-:-:S03]  /*0240*/  IMAD.U32 R5, RZ, RZ, UR5 ;  /* 0x00000005ff057e24 */ /* 0x000fc6000f8e00ff */
[----:B------:R2:W-:Y:S04]  /*0250*/  STL.64 [R1+0x8], R2 ;  /* 0x0000080201007387 */ /* 0x0005e80000100a00 */
[----:B---3--:R2:W-:Y:S02]  /*0260*/  STL [R1+0x10], R0 ;  /* 0x0000100001007387 */ /* 0x0085e40000100800 */
[----:B------:R-:W-:-:S07]  /*0270*/  LEPC R20, `(.L_x_0) ;  /* 0x000000001014794e */ /* 0x000fce0000000000 */
[----:B--2---:R-:W-:Y:S05]  /*0280*/  CALL.ABS.NOINC R8 ;  /* 0x0000000008007343 */ /* 0x004fea0003c00000 */
.L_x_0:
[----:B------:R-:W-:Y:S05]  /*0290*/  EXIT ;  /* 0x000000000000794d */ /* 0x000fea0003800000 */
.L_x_1:
[----:B------:R-:W-:-:S00]  /*02a0*/  BRA `(.L_x_1) ;  /* 0xfffffffc00fc7947 */ /* 0x000fc0000383ffff */
[----:B------:R-:W-:-:S00]  /*02b0*/  NOP ;  /* 0x0000000000007918 */ /* 0x000fc00000000000 */
        /* <DEDUP_REMOVED lines=12> */
.L_x_2:


//--------------------- .nv.global.init           --------------------------
	.section	.nv.global.init,"aw",@progbits
.nv.global.init:
	.type		$str,@object
	.size		$str,(.L_0 - $str)
$str:
        /*0000*/ 	.byte	0x25, 0x73, 0x25, 0x34, 0x64, 0x0a, 0x00
.L_0:


//--------------------- .nv.shared.reserved.0     --------------------------
	.section	.nv.shared.reserved.0,"aw",@nobits
	.weak		__nv_reservedSMEM_offset_0_alias
	.size		__nv_reservedSMEM_offset_0_alias, 0, 64
	.other		__nv_reservedSMEM_offset_0_alias,@"STO_CUDA_RESERVED_SHARED STV_DEFAULT"
__nv_reservedSMEM_offset_0_alias:
	.zero		0
	.zero		64


//--------------------- .nv.constant0.cuFun       --------------------------
	.section	.nv.constant0.cuFun,"a",@progbits
	.sectionflags	@""
	.align	4
.nv.constant0.cuFun:
	.zero		900


//--------------------- SYMBOLS --------------------------

	.type		.nv.reservedSmem.offset0,@object
	.size		.nv.reservedSmem.offset0,0x4
	.type		vprintf,@function
